//
// Generated by NVIDIA NVVM Compiler
//
// Compiler Build ID: CL-36424714
// Cuda compilation tools, release 13.0, V13.0.88
// Based on NVVM 20.0.0
//

.version 9.0
.target sm_100
.address_size 64

	// .globl	_Z13double2uint64d
.extern .func  (.param .b32 func_retval0) vprintf
(
	.param .b64 vprintf_param_0,
	.param .b64 vprintf_param_1
)
;
.global .align 1 .b8 $str[5] = {37, 108, 120, 10};

.visible .entry _Z13double2uint64d(
	.param .f64 _Z13double2uint64d_param_0
)
{
	.local .align 8 .b8 	__local_depot0[8];
	.reg .b64 	%SP;
	.reg .b64 	%SPL;
	.reg .b32 	%r<10>;
	.reg .b64 	%rd<7>;
	.reg .b64 	%fd<9>;

	mov.u64 	%SPL, __local_depot0;
	cvta.local.u64 	%SP, %SPL;
	ld.param.f64 	%fd1, [_Z13double2uint64d_param_0];
	add.u64 	%rd1, %SP, 0;
	add.u64 	%rd2, %SPL, 0;
	cvt.rzi.u64.f64 	%rd3, %fd1;
	st.local.u64 	[%rd2], %rd3;
	mov.u64 	%rd4, $str;
	cvta.global.u64 	%rd5, %rd4;
	{ // callseq 0, 0
	.param .b64 param0;
	st.param.b64 	[param0], %rd5;
	.param .b64 param1;
	st.param.b64 	[param1], %rd1;
	.param .b32 retval0;
	call.uni (retval0), 
	vprintf, 
	(
	param0, 
	param1
	);
	ld.param.b32 	%r1, [retval0];
	} // callseq 0
	mov.b32 	%r3, 1072693248;
	mov.b32 	%r4, 0;
	mov.b64 	%fd2, {%r4, %r3};
	mov.b32 	%r5, 1139802112;
	mov.b64 	%fd3, {%r4, %r5};
	mov.f64 	%fd4, 0d3FF0000000000000;
	mul.rn.f64 	%fd5, %fd4, %fd3;
	mul.rn.f64 	%fd6, %fd5, %fd2;
	mul.rn.f64 	%fd7, %fd6, %fd2;
	mul.rn.f64 	%fd8, %fd7, %fd2;
	cvt.rzi.u64.f64 	%rd6, %fd8;
	st.local.u64 	[%rd2], %rd6;
	{ // callseq 1, 0
	.param .b64 param0;
	st.param.b64 	[param0], %rd5;
	.param .b64 param1;
	st.param.b64 	[param1], %rd1;
	.param .b32 retval0;
	call.uni (retval0), 
	vprintf, 
	(
	param0, 
	param1
	);
	ld.param.b32 	%r6, [retval0];
	} // callseq 1
	st.local.u64 	[%rd2], %rd6;
	{ // callseq 2, 0
	.param .b64 param0;
	st.param.b64 	[param0], %rd5;
	.param .b64 param1;
	st.param.b64 	[param1], %rd1;
	.param .b32 retval0;
	call.uni (retval0), 
	vprintf, 
	(
	param0, 
	param1
	);
	ld.param.b32 	%r8, [retval0];
	} // callseq 2
	ret;

}


// ===== COMPILED SASS (sm_100) =====

	.target	sm_100

	.elftype	@"ET_EXEC"


//--------------------- .note.nv.tkinfo           --------------------------
	.section	.note.nv.tkinfo,"",@"SHT_NOTE"
	.sectionflags	@"SHF_NOTE_NV_TKINFO"
	.tkinfo
        /*0018*/ 	.word	0x00000002
        /*0030*/ 	.string	""
        /*0030*/ 	.string	"ptxas"
        /*0030*/ 	.string	"Cuda compilation tools, release 13.0, V13.0.88"
        /*0030*/ 	.string	"Build cuda_13.0.r13.0/compiler.36424714_0"
        /*0030*/ 	.string	"-arch sm_100 -m 64 "



//--------------------- .note.nv.cuinfo           --------------------------
	.section	.note.nv.cuinfo,"",@"SHT_NOTE"
	.sectionflags	@"SHF_NOTE_NV_CUINFO"
        /*0018*/ 	.short	0x0002
        /*001a*/ 	.short	0x0064
        /*001c*/ 	.short	0x0082
	.zero		2


//--------------------- .nv.info                  --------------------------
	.section	.nv.info,"",@"SHT_CUDA_INFO"
	.align	4


	//----- nvinfo : EIATTR_REGCOUNT
	.align		4
        /*0000*/ 	.byte	0x04, 0x2f
        /*0002*/ 	.short	(.L_2 - .L_1)
	.align		4
.L_1:
        /*0004*/ 	.word	index@(_Z13double2uint64d)
        /*0008*/ 	.word	0x00000018


	//----- nvinfo : EIATTR_FRAME_SIZE
	.align		4
.L_2:
        /*000c*/ 	.byte	0x04, 0x11
        /*000e*/ 	.short	(.L_4 - .L_3)
	.align		4
.L_3:
        /*0010*/ 	.word	index@(_Z13double2uint64d)
        /*0014*/ 	.word	0x00000008


	//----- nvinfo : EIATTR_MIN_STACK_SIZE
	.align		4
.L_4:
        /*0018*/ 	.byte	0x04, 0x12
        /*001a*/ 	.short	(.L_6 - .L_5)
	.align		4
.L_5:
        /*001c*/ 	.word	index@(_Z13double2uint64d)
        /*0020*/ 	.word	0x00000008
.L_6:


//--------------------- .nv.compat                --------------------------
	.section	.nv.compat,"",@"SHT_CUDA_COMPAT_INFO"
	.align	4
        /*0000*/ 	.byte	0x02, 0x09, 0x00, 0x00, 0x02, 0x02, 0x01, 0x00, 0x02, 0x05, 0x05, 0x00, 0x03, 0x07, 0x01, 0x01
        /*0010*/ 	.byte	0x02, 0x03, 0x00, 0x00, 0x02, 0x06, 0x01, 0x00, 0x04, 0x0b, 0x08, 0x00, 0x01, 0x00, 0x00, 0x00
        /*0020*/ 	.byte	0x00, 0x00, 0x00, 0x00


//--------------------- .nv.info._Z13double2uint64d --------------------------
	.section	.nv.info._Z13double2uint64d,"",@"SHT_CUDA_INFO"
	.sectionflags	@""
	.align	4


	//----- nvinfo : EIATTR_CUDA_API_VERSION
	.align		4
        /*0000*/ 	.byte	0x04, 0x37
        /*0002*/ 	.short	(.L_8 - .L_7)
.L_7:
        /*0004*/ 	.word	0x00000082


	//----- nvinfo : EIATTR_KPARAM_INFO
	.align		4
.L_8:
        /*0008*/ 	.byte	0x04, 0x17
        /*000a*/ 	.short	(.L_10 - .L_9)
.L_9:
        /*000c*/ 	.word	0x00000000
        /*0010*/ 	.short	0x0000
        /*0012*/ 	.short	0x0000
        /*0014*/ 	.byte	0x00, 0xf0, 0x21, 0x00


	//----- nvinfo : EIATTR_SPARSE_MMA_MASK
	.align		4
.L_10:
        /*0018*/ 	.byte	0x03, 0x50
        /*001a*/ 	.short	0x0000


	//----- nvinfo : EIATTR_MAXREG_COUNT
	.align		4
        /*001c*/ 	.byte	0x03, 0x1b
        /*001e*/ 	.short	0x00ff


	//----- nvinfo : EIATTR_EXTERNS
	.align		4
        /*0020*/ 	.byte	0x04, 0x0f
        /*0022*/ 	.short	(.L_12 - .L_11)


	//   ....[0]....
	.align		4
.L_11:
        /*0024*/ 	.word	index@(vprintf)


	//----- nvinfo : EIATTR_MERCURY_ISA_VERSION
	.align		4
.L_12:
        /*0028*/ 	.byte	0x03, 0x5f
        /*002a*/ 	.short	0x0101


	//----- nvinfo : EIATTR_VRC_CTA_INIT_COUNT
	.align		4
        /*002c*/ 	.byte	0x02, 0x4a
	.zero		1
	.zero		1


	//----- nvinfo : EIATTR_SYSCALL_OFFSETS
	.align		4
        /*0030*/ 	.byte	0x04, 0x46
        /*0032*/ 	.short	(.L_14 - .L_13)


	//   ....[0]....
.L_13:
        /*0034*/ 	.word	0x00000110


	//   ....[1]....
        /*0038*/ 	.word	0x00000210


	//   ....[2]....
        /*003c*/ 	.word	0x000002a0


	//----- nvinfo : EIATTR_EXIT_INSTR_OFFSETS
	.align		4
.L_14:
        /*0040*/ 	.byte	0x04, 0x1c
        /*0042*/ 	.short	(.L_16 - .L_15)


	//   ....[0]....
.L_15:
        /*0044*/ 	.word	0x000002b0


	//----- nvinfo : EIATTR_CBANK_PARAM_SIZE
	.align		4
.L_16:
        /*0048*/ 	.byte	0x03, 0x19
        /*004a*/ 	.short	0x0008


	//----- nvinfo : EIATTR_PARAM_CBANK
	.align		4
        /*004c*/ 	.byte	0x04, 0x0a
        /*004e*/ 	.short	(.L_18 - .L_17)
	.align		4
.L_17:
        /*0050*/ 	.word	index@(.nv.constant0._Z13double2uint64d)
        /*0054*/ 	.short	0x0380
        /*0056*/ 	.short	0x0008


	//----- nvinfo : EIATTR_SW_WAR
	.align		4
.L_18:
        /*0058*/ 	.byte	0x04, 0x36
        /*005a*/ 	.short	(.L_20 - .L_19)
.L_19:
        /*005c*/ 	.word	0x00000008
.L_20:


//--------------------- .nv.callgraph             --------------------------
	.section	.nv.callgraph,"",@"SHT_CUDA_CALLGRAPH"
	.align	4
	.sectionentsize	8
	.align		4
        /*0000*/ 	.word	0x00000000
	.align		4
        /*0004*/ 	.word	0xffffffff
	.align		4
        /*0008*/ 	.word	index@(_Z13double2uint64d)
	.align		4
        /*000c*/ 	.word	index@(vprintf)
	.align		4
        /*0010*/ 	.word	0x00000000
	.align		4
        /*0014*/ 	.word	0xfffffffe
	.align		4
        /*0018*/ 	.word	0x00000000
	.align		4
        /*001c*/ 	.word	0xfffffffd
	.align		4
        /*0020*/ 	.word	0x00000000
	.align		4
        /*0024*/ 	.word	0xfffffffc


//--------------------- .nv.constant4             --------------------------
	.section	.nv.constant4,"a",@progbits
	.align	8
	.align		8
.nv.constant4:
        /*0000*/ 	.dword	vprintf
	.align		8
        /*0008*/ 	.dword	$str


//--------------------- .text._Z13double2uint64d  --------------------------
	.section	.text._Z13double2uint64d,"ax",@progbits
	.align	128
        .global         _Z13double2uint64d
        .type           _Z13double2uint64d,@function
        .size           _Z13double2uint64d,(.L_x_4 - _Z13double2uint64d)
        .other          _Z13double2uint64d,@"STO_CUDA_ENTRY STV_DEFAULT"
_Z13double2uint64d:
.text._Z13double2uint64d:
[----:B------:R-:W0:Y:S01]  /*0000*/  LDC R1, c[0x0][0x37c] ;  /* 0x0000df00ff017b82 */ /* 0x000e220000000800 */
[----:B------:R-:W1:Y:S01]  /*0010*/  LDCU.64 UR4, c[0x0][0x380] ;  /* 0x00007000ff0477ac */ /* 0x000e620008000a00 */
[----:B0-----:R-:W-:Y:S01]  /*0020*/  VIADD R1, R1, 0xfffffff8 ;  /* 0xfffffff801017836 */ /* 0x001fe20000000000 */
[----:B------:R-:W-:Y:S01]  /*0030*/  MOV R2, 0x0 ;  /* 0x0000000000027802 */ /* 0x000fe20000000f00 */
[----:B------:R-:W0:Y:S04]  /*0040*/  LDCU.64 UR6, c[0x4][0x8] ;  /* 0x01000100ff0677ac */ /* 0x000e280008000a00 */
[----:B------:R2:W3:Y:S01]  /*0050*/  LDC.64 R10, c[0x4][R2] ;  /* 0x01000000020a7b82 */ /* 0x0004e20000000a00 */
[----:B-1----:R-:W1:Y:S01]  /*0060*/  F2I.U64.F64.TRUNC R8, UR4 ;  /* 0x0000000400087d11 */ /* 0x002e62000830d800 */
[----:B------:R-:W4:Y:S01]  /*0070*/  LDCU UR4, c[0x0][0x2f8] ;  /* 0x00005f00ff0477ac */ /* 0x000f220008000800 */
[----:B0-----:R-:W-:Y:S01]  /*0080*/  MOV R4, UR6 ;  /* 0x0000000600047c02 */ /* 0x001fe20008000f00 */
[----:B------:R-:W0:Y:S01]  /*0090*/  LDCU UR5, c[0x0][0x2fc] ;  /* 0x00005f80ff0577ac */ /* 0x000e220008000800 */
[----:B------:R-:W-:Y:S01]  /*00a0*/  IMAD.U32 R5, RZ, RZ, UR7 ;  /* 0x00000007ff057e24 */ /* 0x000fe2000f8e00ff */
[----:B-1----:R2:W-:Y:S01]  /*00b0*/  STL.64 [R1], R8 ;  /* 0x0000000801007387 */ /* 0x0025e20000100a00 */
[----:B----4-:R-:W-:-:S05]  /*00c0*/  IADD3 R19, P0, PT, R1, UR4, RZ ;  /* 0x0000000401137c10 */ /* 0x010fca000ff1e0ff */
[----:B0-----:R-:W-:Y:S02]  /*00d0*/  IMAD.X R18, RZ, RZ, UR5, P0 ;  /* 0x00000005ff127e24 */ /* 0x001fe400080e06ff */
[----:B------:R-:W-:-:S03]  /*00e0*/  IMAD.MOV.U32 R6, RZ, RZ, R19 ;  /* 0x000000ffff067224 */ /* 0x000fc600078e0013 */
[----:B--2---:R-:W-:-:S07]  /*00f0*/  MOV R7, R18 ;  /* 0x0000001200077202 */ /* 0x004fce0000000f00 */
[----:B------:R-:W-:-:S07]  /*0100*/  LEPC R20, `(.L_x_0) ;  /* 0x000000001014794e */ /* 0x000fce0000000000 */
[----:B---3--:R-:W-:Y:S05]  /*0110*/  CALL.ABS.NOINC R10 ;  /* 0x000000000a007343 */ /* 0x008fea0003c00000 */
.L_x_0:
[----:B------:R-:W-:Y:S02]  /*0120*/  HFMA2 R5, -RZ, RZ, 1.984375, 0 ;  /* 0x3ff00000ff057431 */ /* 0x000fe400000001ff */
[----:B------:R-:W-:Y:S01]  /*0130*/  IMAD.MOV.U32 R4, RZ, RZ, 0x0 ;  /* 0x00000000ff047424 */ /* 0x000fe200078e00ff */
[----:B------:R0:W1:Y:S01]  /*0140*/  LDC.64 R8, c[0x4][R2] ;  /* 0x0100000002087b82 */ /* 0x0000620000000a00 */
[----:B------:R-:W2:Y:S01]  /*0150*/  LDCU.64 UR4, c[0x4][0x8] ;  /* 0x01000100ff0477ac */ /* 0x000ea20008000a00 */
[----:B------:R-:W-:Y:S01]  /*0160*/  IMAD.MOV.U32 R6, RZ, RZ, R19 ;  /* 0x000000ffff067224 */ /* 0x000fe200078e0013 */
[----:B------:R-:W-:Y:S02]  /*0170*/  MOV R7, R18 ;  /* 0x0000001200077202 */ /* 0x000fe40000000f00 */
[----:B------:R-:W-:-:S08]  /*0180*/  DMUL R4, R4, 1.84467440737095516160e+19 ;  /* 0x43f0000004047828 */ /* 0x000fd00000000000 */
[----:B------:R-:W-:-:S08]  /*0190*/  DMUL R4, R4, 1 ;  /* 0x3ff0000004047828 */ /* 0x000fd00000000000 */
[----:B------:R-:W-:-:S08]  /*01a0*/  DMUL R4, R4, 1 ;  /* 0x3ff0000004047828 */ /* 0x000fd00000000000 */
[----:B------:R-:W-:Y:S01]  /*01b0*/  DMUL R16, R4, 1 ;  /* 0x3ff0000004107828 */ /* 0x000fe20000000000 */
[----:B--2---:R-:W-:Y:S01]  /*01c0*/  IMAD.U32 R4, RZ, RZ, UR4 ;  /* 0x00000004ff047e24 */ /* 0x004fe2000f8e00ff */
[----:B------:R-:W-:-:S08]  /*01d0*/  MOV R5, UR5 ;  /* 0x0000000500057c02 */ /* 0x000fd00008000f00 */
[----:B------:R-:W2:Y:S02]  /*01e0*/  F2I.U64.F64.TRUNC R16, R16 ;  /* 0x0000001000107311 */ /* 0x000ea4000030d800 */
[----:B-12---:R0:W-:Y:S02]  /*01f0*/  STL.64 [R1], R16 ;  /* 0x0000001001007387 */ /* 0x0061e40000100a00 */
[----:B------:R-:W-:-:S07]  /*0200*/  LEPC R20, `(.L_x_1) ;  /* 0x000000001014794e */ /* 0x000fce0000000000 */
[----:B0-----:R-:W-:Y:S05]  /*0210*/  CALL.ABS.NOINC R8 ;  /* 0x0000000008007343 */ /* 0x001fea0003c00000 */
.L_x_1:
[----:B------:R0:W-:Y:S01]  /*0220*/  STL.64 [R1], R16 ;  /* 0x0000001001007387 */ /* 0x0001e20000100a00 */
[----:B------:R-:W1:Y:S01]  /*0230*/  LDC.64 R2, c[0x4][R2] ;  /* 0x0100000002027b82 */ /* 0x000e620000000a00 */
[----:B------:R-:W2:Y:S01]  /*0240*/  LDCU.64 UR4, c[0x4][0x8] ;  /* 0x01000100ff0477ac */ /* 0x000ea20008000a00 */
[----:B------:R-:W-:Y:S01]  /*0250*/  IMAD.MOV.U32 R6, RZ, RZ, R19 ;  /* 0x000000ffff067224 */ /* 0x000fe200078e0013 */
[----:B------:R-:W-:Y:S01]  /*0260*/  MOV R7, R18 ;  /* 0x0000001200077202 */ /* 0x000fe20000000f00 */
[----:B--2---:R-:W-:Y:S01]  /*0270*/  IMAD.U32 R4, RZ, RZ, UR4 ;  /* 0x00000004ff047e24 */ /* 0x004fe2000f8e00ff */
[----:B0-----:R-:W-:-:S07]  /*0280*/  MOV R5, UR5 ;  /* 0x0000000500057c02 */ /* 0x001fce0008000f00 */
[----:B------:R-:W-:-:S07]  /*0290*/  LEPC R20, `(.L_x_2) ;  /* 0x000000001014794e */ /* 0x000fce0000000000 */
[----:B-1----:R-:W-:Y:S05]  /*02a0*/  CALL.ABS.NOINC R2 ;  /* 0x0000000002007343 */ /* 0x002fea0003c00000 */
.L_x_2:
[----:B------:R-:W-:Y:S05]  /*02b0*/  EXIT ;  /* 0x000000000000794d */ /* 0x000fea0003800000 */
.L_x_3:
[----:B------:R-:W-:-:S00]  /*02c0*/  BRA `(.L_x_3) ;  /* 0xfffffffc00fc7947 */ /* 0x000fc0000383ffff */
[----:B------:R-:W-:-:S00]  /*02d0*/  NOP ;  /* 0x0000000000007918 */ /* 0x000fc00000000000 */
        /* <DEDUP_REMOVED lines=10> */
.L_x_4:


//--------------------- .nv.global.init           --------------------------
	.section	.nv.global.init,"aw",@progbits
.nv.global.init:
	.type		$str,@object
	.size		$str,(.L_0 - $str)
$str:
        /*0000*/ 	.byte	0x25, 0x6c, 0x78, 0x0a, 0x00
.L_0:


//--------------------- .nv.shared.reserved.0     --------------------------
	.section	.nv.shared.reserved.0,"aw",@nobits
	.weak		__nv_reservedSMEM_offset_0_alias
	.size		__nv_reservedSMEM_offset_0_alias, 0, 64
	.other		__nv_reservedSMEM_offset_0_alias,@"STO_CUDA_RESERVED_SHARED STV_DEFAULT"
__nv_reservedSMEM_offset_0_alias:
	.zero		0
	.zero		64


//--------------------- .nv.constant0._Z13double2uint64d --------------------------
	.section	.nv.constant0._Z13double2uint64d,"a",@progbits
	.sectionflags	@""
	.align	4
.nv.constant0._Z13double2uint64d:
	.zero		904


//--------------------- SYMBOLS --------------------------

	.type		.nv.reservedSmem.offset0,@object
	.size		.nv.reservedSmem.offset0,0x4
	.type		vprintf,@function
